//
// Generated by NVIDIA NVVM Compiler
//
// Compiler Build ID: CL-36424714
// Cuda compilation tools, release 13.0, V13.0.88
// Based on NVVM 20.0.0
//

.version 9.0
.target sm_100
.address_size 64

	// .globl	_Z11computeGridPfS_

.visible .entry _Z11computeGridPfS_(
	.param .u64 .ptr .align 1 _Z11computeGridPfS__param_0,
	.param .u64 .ptr .align 1 _Z11computeGridPfS__param_1
)
{
	.reg .b32 	%r<12>;
	.reg .b32 	%f<8>;
	.reg .b64 	%rd<9>;

	ld.param.u64 	%rd1, [_Z11computeGridPfS__param_0];
	ld.param.u64 	%rd2, [_Z11computeGridPfS__param_1];
	cvta.to.global.u64 	%rd3, %rd2;
	cvta.to.global.u64 	%rd4, %rd1;
	mov.u32 	%r1, %ntid.x;
	mov.u32 	%r2, %ctaid.x;
	mov.u32 	%r3, %tid.x;
	mad.lo.s32 	%r4, %r1, %r2, %r3;
	mov.u32 	%r5, %ntid.y;
	mov.u32 	%r6, %ctaid.y;
	mov.u32 	%r7, %tid.y;
	mad.lo.s32 	%r8, %r5, %r6, %r7;
	mad.lo.s32 	%r9, %r8, 16386, %r4;
	add.s32 	%r10, %r9, 1;
	mul.wide.s32 	%rd5, %r10, 4;
	add.s64 	%rd6, %rd4, %rd5;
	ld.global.f32 	%f1, [%rd6];
	ld.global.f32 	%f2, [%rd6+131088];
	add.f32 	%f3, %f1, %f2;
	ld.global.f32 	%f4, [%rd6+65540];
	add.f32 	%f5, %f3, %f4;
	add.s32 	%r11, %r9, 16387;
	ld.global.f32 	%f6, [%rd6+65548];
	add.f32 	%f7, %f5, %f6;
	mul.wide.s32 	%rd7, %r11, 4;
	add.s64 	%rd8, %rd3, %rd7;
	st.global.f32 	[%rd8], %f7;
	ret;

}


// ===== COMPILED SASS (sm_100) =====

	.target	sm_100

	.elftype	@"ET_EXEC"


//--------------------- .note.nv.tkinfo           --------------------------
	.section	.note.nv.tkinfo,"",@"SHT_NOTE"
	.sectionflags	@"SHF_NOTE_NV_TKINFO"
	.tkinfo
        /*0018*/ 	.word	0x00000002
        /*0030*/ 	.string	""
        /*0030*/ 	.string	"ptxas"
        /*0030*/ 	.string	"Cuda compilation tools, release 13.0, V13.0.88"
        /*0030*/ 	.string	"Build cuda_13.0.r13.0/compiler.36424714_0"
        /*0030*/ 	.string	"-arch sm_100 -m 64 "



//--------------------- .note.nv.cuinfo           --------------------------
	.section	.note.nv.cuinfo,"",@"SHT_NOTE"
	.sectionflags	@"SHF_NOTE_NV_CUINFO"
        /*0018*/ 	.short	0x0002
        /*001a*/ 	.short	0x0064
        /*001c*/ 	.short	0x0082
	.zero		2


//--------------------- .nv.info                  --------------------------
	.section	.nv.info,"",@"SHT_CUDA_INFO"
	.align	4


	//----- nvinfo : EIATTR_REGCOUNT
	.align		4
        /*0000*/ 	.byte	0x04, 0x2f
        /*0002*/ 	.short	(.L_1 - .L_0)
	.align		4
.L_0:
        /*0004*/ 	.word	index@(_Z11computeGridPfS_)
        /*0008*/ 	.word	0x0000000e


	//----- nvinfo : EIATTR_FRAME_SIZE
	.align		4
.L_1:
        /*000c*/ 	.byte	0x04, 0x11
        /*000e*/ 	.short	(.L_3 - .L_2)
	.align		4
.L_2:
        /*0010*/ 	.word	index@(_Z11computeGridPfS_)
        /*0014*/ 	.word	0x00000000


	//----- nvinfo : EIATTR_MIN_STACK_SIZE
	.align		4
.L_3:
        /*0018*/ 	.byte	0x04, 0x12
        /*001a*/ 	.short	(.L_5 - .L_4)
	.align		4
.L_4:
        /*001c*/ 	.word	index@(_Z11computeGridPfS_)
        /*0020*/ 	.word	0x00000000
.L_5:


//--------------------- .nv.compat                --------------------------
	.section	.nv.compat,"",@"SHT_CUDA_COMPAT_INFO"
	.align	4
        /*0000*/ 	.byte	0x02, 0x09, 0x00, 0x00, 0x02, 0x02, 0x01, 0x00, 0x02, 0x05, 0x05, 0x00, 0x03, 0x07, 0x01, 0x01
        /*0010*/ 	.byte	0x02, 0x03, 0x00, 0x00, 0x02, 0x06, 0x01, 0x00, 0x04, 0x0b, 0x08, 0x00, 0x09, 0x00, 0x00, 0x00
        /*0020*/ 	.byte	0x00, 0x00, 0x00, 0x00


//--------------------- .nv.info._Z11computeGridPfS_ --------------------------
	.section	.nv.info._Z11computeGridPfS_,"",@"SHT_CUDA_INFO"
	.sectionflags	@""
	.align	4


	//----- nvinfo : EIATTR_CUDA_API_VERSION
	.align		4
        /*0000*/ 	.byte	0x04, 0x37
        /*0002*/ 	.short	(.L_7 - .L_6)
.L_6:
        /*0004*/ 	.word	0x00000082


	//----- nvinfo : EIATTR_KPARAM_INFO
	.align		4
.L_7:
        /*0008*/ 	.byte	0x04, 0x17
        /*000a*/ 	.short	(.L_9 - .L_8)
.L_8:
        /*000c*/ 	.word	0x00000000
        /*0010*/ 	.short	0x0001
        /*0012*/ 	.short	0x0008
        /*0014*/ 	.byte	0x00, 0xf5, 0x21, 0x00


	//----- nvinfo : EIATTR_KPARAM_INFO
	.align		4
.L_9:
        /*0018*/ 	.byte	0x04, 0x17
        /*001a*/ 	.short	(.L_11 - .L_10)
.L_10:
        /*001c*/ 	.word	0x00000000
        /*0020*/ 	.short	0x0000
        /*0022*/ 	.short	0x0000
        /*0024*/ 	.byte	0x00, 0xf5, 0x21, 0x00


	//----- nvinfo : EIATTR_SPARSE_MMA_MASK
	.align		4
.L_11:
        /*0028*/ 	.byte	0x03, 0x50
        /*002a*/ 	.short	0x0000


	//----- nvinfo : EIATTR_MAXREG_COUNT
	.align		4
        /*002c*/ 	.byte	0x03, 0x1b
        /*002e*/ 	.short	0x00ff


	//----- nvinfo : EIATTR_MERCURY_ISA_VERSION
	.align		4
        /*0030*/ 	.byte	0x03, 0x5f
        /*0032*/ 	.short	0x0101


	//----- nvinfo : EIATTR_VRC_CTA_INIT_COUNT
	.align		4
        /*0034*/ 	.byte	0x02, 0x4a
	.zero		1
	.zero		1


	//----- nvinfo : EIATTR_EXIT_INSTR_OFFSETS
	.align		4
        /*0038*/ 	.byte	0x04, 0x1c
        /*003a*/ 	.short	(.L_13 - .L_12)


	//   ....[0]....
.L_12:
        /*003c*/ 	.word	0x00000190


	//----- nvinfo : EIATTR_CBANK_PARAM_SIZE
	.align		4
.L_13:
        /*0040*/ 	.byte	0x03, 0x19
        /*0042*/ 	.short	0x0010


	//----- nvinfo : EIATTR_PARAM_CBANK
	.align		4
        /*0044*/ 	.byte	0x04, 0x0a
        /*0046*/ 	.short	(.L_15 - .L_14)
	.align		4
.L_14:
        /*0048*/ 	.word	index@(.nv.constant0._Z11computeGridPfS_)
        /*004c*/ 	.short	0x0380
        /*004e*/ 	.short	0x0010


	//----- nvinfo : EIATTR_SW_WAR
	.align		4
.L_15:
        /*0050*/ 	.byte	0x04, 0x36
        /*0052*/ 	.short	(.L_17 - .L_16)
.L_16:
        /*0054*/ 	.word	0x00000008
.L_17:


//--------------------- .nv.callgraph             --------------------------
	.section	.nv.callgraph,"",@"SHT_CUDA_CALLGRAPH"
	.align	4
	.sectionentsize	8
	.align		4
        /*0000*/ 	.word	0x00000000
	.align		4
        /*0004*/ 	.word	0xffffffff
	.align		4
        /*0008*/ 	.word	0x00000000
	.align		4
        /*000c*/ 	.word	0xfffffffe
	.align		4
        /*0010*/ 	.word	0x00000000
	.align		4
        /*0014*/ 	.word	0xfffffffd
	.align		4
        /*0018*/ 	.word	0x00000000
	.align		4
        /*001c*/ 	.word	0xfffffffc


//--------------------- .text._Z11computeGridPfS_ --------------------------
	.section	.text._Z11computeGridPfS_,"ax",@progbits
	.align	128
        .global         _Z11computeGridPfS_
        .type           _Z11computeGridPfS_,@function
        .size           _Z11computeGridPfS_,(.L_x_1 - _Z11computeGridPfS_)
        .other          _Z11computeGridPfS_,@"STO_CUDA_ENTRY STV_DEFAULT"
_Z11computeGridPfS_:
.text._Z11computeGridPfS_:
[----:B------:R-:W-:Y:S01]  /*0000*/  LDC R1, c[0x0][0x37c] ;  /* 0x0000df00ff017b82 */ /* 0x000fe20000000800 */
[----:B------:R-:W0:Y:S01]  /*0010*/  S2R R0, SR_CTAID.X ;  /* 0x0000000000007919 */ /* 0x000e220000002500 */
[----:B------:R-:W0:Y:S06]  /*0020*/  LDCU UR4, c[0x0][0x360] ;  /* 0x00006c00ff0477ac */ /* 0x000e2c0008000800 */
[----:B------:R-:W1:Y:S01]  /*0030*/  LDC.64 R2, c[0x0][0x380] ;  /* 0x0000e000ff027b82 */ /* 0x000e620000000a00 */
[----:B------:R-:W0:Y:S01]  /*0040*/  S2R R5, SR_TID.X ;  /* 0x0000000000057919 */ /* 0x000e220000002100 */
[----:B------:R-:W2:Y:S01]  /*0050*/  LDCU UR5, c[0x0][0x364] ;  /* 0x00006c80ff0577ac */ /* 0x000ea20008000800 */
[----:B------:R-:W2:Y:S01]  /*0060*/  S2R R4, SR_CTAID.Y ;  /* 0x0000000000047919 */ /* 0x000ea20000002600 */
[----:B------:R-:W2:Y:S01]  /*0070*/  S2R R7, SR_TID.Y ;  /* 0x0000000000077919 */ /* 0x000ea20000002200 */
[----:B0-----:R-:W-:-:S02]  /*0080*/  IMAD R0, R0, UR4, R5 ;  /* 0x0000000400007c24 */ /* 0x001fc4000f8e0205 */
[----:B--2---:R-:W-:Y:S01]  /*0090*/  IMAD R5, R4, UR5, R7 ;  /* 0x0000000504057c24 */ /* 0x004fe2000f8e0207 */
[----:B------:R-:W0:Y:S03]  /*00a0*/  LDCU.64 UR4, c[0x0][0x358] ;  /* 0x00006b00ff0477ac */ /* 0x000e260008000a00 */
[----:B------:R-:W-:-:S05]  /*00b0*/  IMAD R0, R5, 0x4002, R0 ;  /* 0x0000400205007824 */ /* 0x000fca00078e0200 */
[----:B------:R-:W-:-:S05]  /*00c0*/  IADD3 R5, PT, PT, R0, 0x1, RZ ;  /* 0x0000000100057810 */ /* 0x000fca0007ffe0ff */
[----:B-1----:R-:W-:Y:S02]  /*00d0*/  IMAD.WIDE R2, R5, 0x4, R2 ;  /* 0x0000000405027825 */ /* 0x002fe400078e0202 */
[----:B------:R-:W1:Y:S03]  /*00e0*/  LDC.64 R4, c[0x0][0x388] ;  /* 0x0000e200ff047b82 */ /* 0x000e660000000a00 */
[----:B0-----:R-:W2:Y:S04]  /*00f0*/  LDG.E R6, desc[UR4][R2.64] ;  /* 0x0000000402067981 */ /* 0x001ea8000c1e1900 */
[----:B------:R-:W2:Y:S04]  /*0100*/  LDG.E R7, desc[UR4][R2.64+0x20010] ;  /* 0x0200100402077981 */ /* 0x000ea8000c1e1900 */
[----:B------:R-:W3:Y:S04]  /*0110*/  LDG.E R9, desc[UR4][R2.64+0x10004] ;  /* 0x0100040402097981 */ /* 0x000ee8000c1e1900 */
[----:B------:R-:W4:Y:S01]  /*0120*/  LDG.E R11, desc[UR4][R2.64+0x1000c] ;  /* 0x01000c04020b7981 */ /* 0x000f22000c1e1900 */
[----:B--2---:R-:W-:Y:S01]  /*0130*/  FADD R6, R6, R7 ;  /* 0x0000000706067221 */ /* 0x004fe20000000000 */
[----:B------:R-:W-:-:S03]  /*0140*/  IADD3 R7, PT, PT, R0, 0x4003, RZ ;  /* 0x0000400300077810 */ /* 0x000fc60007ffe0ff */
[----:B---3--:R-:W-:Y:S02]  /*0150*/  FADD R6, R6, R9 ;  /* 0x0000000906067221 */ /* 0x008fe40000000000 */
[----:B-1----:R-:W-:-:S04]  /*0160*/  IMAD.WIDE R4, R7, 0x4, R4 ;  /* 0x0000000407047825 */ /* 0x002fc800078e0204 */
[----:B----4-:R-:W-:-:S05]  /*0170*/  FADD R11, R6, R11 ;  /* 0x0000000b060b7221 */ /* 0x010fca0000000000 */
[----:B------:R-:W-:Y:S01]  /*0180*/  STG.E desc[UR4][R4.64], R11 ;  /* 0x0000000b04007986 */ /* 0x000fe2000c101904 */
[----:B------:R-:W-:Y:S05]  /*0190*/  EXIT ;  /* 0x000000000000794d */ /* 0x000fea0003800000 */
.L_x_0:
[----:B------:R-:W-:-:S00]  /*01a0*/  BRA `(.L_x_0) ;  /* 0xfffffffc00fc7947 */ /* 0x000fc0000383ffff */
[----:B------:R-:W-:-:S00]  /*01b0*/  NOP ;  /* 0x0000000000007918 */ /* 0x000fc00000000000 */
        /* <DEDUP_REMOVED lines=12> */
.L_x_1:


//--------------------- .nv.shared.reserved.0     --------------------------
	.section	.nv.shared.reserved.0,"aw",@nobits
	.weak		__nv_reservedSMEM_offset_0_alias
	.size		__nv_reservedSMEM_offset_0_alias, 0, 64
	.other		__nv_reservedSMEM_offset_0_alias,@"STO_CUDA_RESERVED_SHARED STV_DEFAULT"
__nv_reservedSMEM_offset_0_alias:
	.zero		0
	.zero		64


//--------------------- .nv.constant0._Z11computeGridPfS_ --------------------------
	.section	.nv.constant0._Z11computeGridPfS_,"a",@progbits
	.sectionflags	@""
	.align	4
.nv.constant0._Z11computeGridPfS_:
	.zero		912


//--------------------- SYMBOLS --------------------------

	.type		.nv.reservedSmem.offset0,@object
	.size		.nv.reservedSmem.offset0,0x4
